//
// Generated by NVIDIA NVVM Compiler
//
// Compiler Build ID: CL-36424714
// Cuda compilation tools, release 13.0, V13.0.88
// Based on NVVM 20.0.0
//

.version 9.0
.target sm_100
.address_size 64

	// .globl	_Z31sparse_matrix_dense_vector_multPfS_PiS0_S_i

.visible .entry _Z31sparse_matrix_dense_vector_multPfS_PiS0_S_i(
	.param .u64 .ptr .align 1 _Z31sparse_matrix_dense_vector_multPfS_PiS0_S_i_param_0,
	.param .u64 .ptr .align 1 _Z31sparse_matrix_dense_vector_multPfS_PiS0_S_i_param_1,
	.param .u64 .ptr .align 1 _Z31sparse_matrix_dense_vector_multPfS_PiS0_S_i_param_2,
	.param .u64 .ptr .align 1 _Z31sparse_matrix_dense_vector_multPfS_PiS0_S_i_param_3,
	.param .u64 .ptr .align 1 _Z31sparse_matrix_dense_vector_multPfS_PiS0_S_i_param_4,
	.param .u32 _Z31sparse_matrix_dense_vector_multPfS_PiS0_S_i_param_5
)
{
	.reg .pred 	%p<7>;
	.reg .b32 	%r<40>;
	.reg .b32 	%f<37>;
	.reg .b64 	%rd<68>;

	ld.param.u64 	%rd12, [_Z31sparse_matrix_dense_vector_multPfS_PiS0_S_i_param_0];
	ld.param.u64 	%rd13, [_Z31sparse_matrix_dense_vector_multPfS_PiS0_S_i_param_1];
	ld.param.u64 	%rd14, [_Z31sparse_matrix_dense_vector_multPfS_PiS0_S_i_param_2];
	ld.param.u64 	%rd15, [_Z31sparse_matrix_dense_vector_multPfS_PiS0_S_i_param_3];
	ld.param.u64 	%rd16, [_Z31sparse_matrix_dense_vector_multPfS_PiS0_S_i_param_4];
	ld.param.u32 	%r12, [_Z31sparse_matrix_dense_vector_multPfS_PiS0_S_i_param_5];
	cvta.to.global.u64 	%rd1, %rd12;
	cvta.to.global.u64 	%rd2, %rd13;
	cvta.to.global.u64 	%rd3, %rd16;
	cvta.to.global.u64 	%rd4, %rd15;
	cvta.to.global.u64 	%rd5, %rd14;
	mov.u32 	%r13, %ctaid.x;
	mov.u32 	%r14, %ntid.x;
	mov.u32 	%r15, %tid.x;
	mad.lo.s32 	%r16, %r13, %r14, %r15;
	shl.b32 	%r1, %r16, 2;
	setp.ge.s32 	%p1, %r1, %r12;
	@%p1 bra 	$L__BB0_2;
	mul.wide.s32 	%rd48, %r1, 4;
	add.s64 	%rd49, %rd5, %rd48;
	ld.global.u32 	%r28, [%rd49+-16];
	ld.global.u32 	%r29, [%rd49+-12];
	ld.global.u32 	%r30, [%rd49+-8];
	ld.global.u32 	%r31, [%rd49+-4];
	add.s64 	%rd50, %rd4, %rd48;
	ld.global.u32 	%r32, [%rd50+-16];
	ld.global.u32 	%r33, [%rd50+-12];
	ld.global.u32 	%r34, [%rd50+-8];
	ld.global.u32 	%r35, [%rd50+-4];
	add.s64 	%rd51, %rd3, %rd48;
	ld.global.f32 	%f21, [%rd51+-16];
	ld.global.f32 	%f22, [%rd51+-12];
	ld.global.f32 	%f23, [%rd51+-8];
	ld.global.f32 	%f24, [%rd51+-4];
	mul.wide.s32 	%rd52, %r32, 4;
	add.s64 	%rd53, %rd2, %rd52;
	ld.global.f32 	%f25, [%rd53];
	mul.wide.s32 	%rd54, %r33, 4;
	add.s64 	%rd55, %rd2, %rd54;
	ld.global.f32 	%f26, [%rd55];
	mul.wide.s32 	%rd56, %r34, 4;
	add.s64 	%rd57, %rd2, %rd56;
	ld.global.f32 	%f27, [%rd57];
	mul.wide.s32 	%rd58, %r35, 4;
	add.s64 	%rd59, %rd2, %rd58;
	ld.global.f32 	%f28, [%rd59];
	mul.wide.s32 	%rd60, %r28, 4;
	add.s64 	%rd61, %rd1, %rd60;
	ld.global.f32 	%f29, [%rd61];
	fma.rn.f32 	%f30, %f21, %f25, %f29;
	st.global.f32 	[%rd61], %f30;
	mul.wide.s32 	%rd62, %r29, 4;
	add.s64 	%rd63, %rd1, %rd62;
	ld.global.f32 	%f31, [%rd63];
	fma.rn.f32 	%f32, %f22, %f26, %f31;
	st.global.f32 	[%rd63], %f32;
	mul.wide.s32 	%rd64, %r30, 4;
	add.s64 	%rd65, %rd1, %rd64;
	ld.global.f32 	%f33, [%rd65];
	fma.rn.f32 	%f34, %f23, %f27, %f33;
	st.global.f32 	[%rd65], %f34;
	mul.wide.s32 	%rd66, %r31, 4;
	add.s64 	%rd67, %rd1, %rd66;
	ld.global.f32 	%f35, [%rd67];
	fma.rn.f32 	%f36, %f24, %f28, %f35;
	st.global.f32 	[%rd67], %f36;
	bra.uni 	$L__BB0_9;
$L__BB0_2:
	sub.s32 	%r38, %r1, %r12;
	setp.eq.s32 	%p2, %r38, 0;
	@%p2 bra 	$L__BB0_9;
	and.b32  	%r3, %r38, 3;
	setp.eq.s32 	%p3, %r3, 0;
	@%p3 bra 	$L__BB0_6;
	mul.wide.s32 	%rd17, %r12, 4;
	add.s64 	%rd6, %rd3, %rd17;
	add.s64 	%rd7, %rd4, %rd17;
	add.s64 	%rd8, %rd5, %rd17;
	neg.s32 	%r36, %r3;
$L__BB0_5:
	.pragma "nounroll";
	mul.wide.s32 	%rd18, %r38, 4;
	sub.s64 	%rd19, %rd6, %rd18;
	sub.s64 	%rd20, %rd7, %rd18;
	sub.s64 	%rd21, %rd8, %rd18;
	ld.global.u32 	%r17, [%rd21];
	ld.global.u32 	%r18, [%rd20];
	ld.global.f32 	%f1, [%rd19];
	mul.wide.s32 	%rd22, %r18, 4;
	add.s64 	%rd23, %rd2, %rd22;
	ld.global.f32 	%f2, [%rd23];
	mul.wide.s32 	%rd24, %r17, 4;
	add.s64 	%rd25, %rd1, %rd24;
	ld.global.f32 	%f3, [%rd25];
	fma.rn.f32 	%f4, %f1, %f2, %f3;
	st.global.f32 	[%rd25], %f4;
	add.s32 	%r38, %r38, -1;
	add.s32 	%r36, %r36, 1;
	setp.ne.s32 	%p4, %r36, 0;
	@%p4 bra 	$L__BB0_5;
$L__BB0_6:
	sub.s32 	%r19, %r12, %r1;
	setp.gt.u32 	%p5, %r19, -4;
	@%p5 bra 	$L__BB0_9;
	mul.wide.s32 	%rd26, %r12, 4;
	add.s64 	%rd27, %rd26, 8;
	add.s64 	%rd9, %rd5, %rd27;
	add.s64 	%rd10, %rd4, %rd27;
	add.s64 	%rd11, %rd3, %rd27;
$L__BB0_8:
	mul.wide.s32 	%rd28, %r38, 4;
	sub.s64 	%rd29, %rd9, %rd28;
	sub.s64 	%rd30, %rd10, %rd28;
	sub.s64 	%rd31, %rd11, %rd28;
	ld.global.u32 	%r20, [%rd29+-8];
	ld.global.u32 	%r21, [%rd30+-8];
	ld.global.f32 	%f5, [%rd31+-8];
	mul.wide.s32 	%rd32, %r21, 4;
	add.s64 	%rd33, %rd2, %rd32;
	ld.global.f32 	%f6, [%rd33];
	mul.wide.s32 	%rd34, %r20, 4;
	add.s64 	%rd35, %rd1, %rd34;
	ld.global.f32 	%f7, [%rd35];
	fma.rn.f32 	%f8, %f5, %f6, %f7;
	st.global.f32 	[%rd35], %f8;
	ld.global.u32 	%r22, [%rd29+-4];
	ld.global.u32 	%r23, [%rd30+-4];
	ld.global.f32 	%f9, [%rd31+-4];
	mul.wide.s32 	%rd36, %r23, 4;
	add.s64 	%rd37, %rd2, %rd36;
	ld.global.f32 	%f10, [%rd37];
	mul.wide.s32 	%rd38, %r22, 4;
	add.s64 	%rd39, %rd1, %rd38;
	ld.global.f32 	%f11, [%rd39];
	fma.rn.f32 	%f12, %f9, %f10, %f11;
	st.global.f32 	[%rd39], %f12;
	ld.global.u32 	%r24, [%rd29];
	ld.global.u32 	%r25, [%rd30];
	ld.global.f32 	%f13, [%rd31];
	mul.wide.s32 	%rd40, %r25, 4;
	add.s64 	%rd41, %rd2, %rd40;
	ld.global.f32 	%f14, [%rd41];
	mul.wide.s32 	%rd42, %r24, 4;
	add.s64 	%rd43, %rd1, %rd42;
	ld.global.f32 	%f15, [%rd43];
	fma.rn.f32 	%f16, %f13, %f14, %f15;
	st.global.f32 	[%rd43], %f16;
	ld.global.u32 	%r26, [%rd29+4];
	ld.global.u32 	%r27, [%rd30+4];
	ld.global.f32 	%f17, [%rd31+4];
	mul.wide.s32 	%rd44, %r27, 4;
	add.s64 	%rd45, %rd2, %rd44;
	ld.global.f32 	%f18, [%rd45];
	mul.wide.s32 	%rd46, %r26, 4;
	add.s64 	%rd47, %rd1, %rd46;
	ld.global.f32 	%f19, [%rd47];
	fma.rn.f32 	%f20, %f17, %f18, %f19;
	st.global.f32 	[%rd47], %f20;
	add.s32 	%r38, %r38, -4;
	setp.ne.s32 	%p6, %r38, 0;
	@%p6 bra 	$L__BB0_8;
$L__BB0_9:
	ret;

}


// ===== COMPILED SASS (sm_100) =====

	.target	sm_100

	.elftype	@"ET_EXEC"


//--------------------- .note.nv.tkinfo           --------------------------
	.section	.note.nv.tkinfo,"",@"SHT_NOTE"
	.sectionflags	@"SHF_NOTE_NV_TKINFO"
	.tkinfo
        /*0018*/ 	.word	0x00000002
        /*0030*/ 	.string	""
        /*0030*/ 	.string	"ptxas"
        /*0030*/ 	.string	"Cuda compilation tools, release 13.0, V13.0.88"
        /*0030*/ 	.string	"Build cuda_13.0.r13.0/compiler.36424714_0"
        /*0030*/ 	.string	"-arch sm_100 -m 64 "



//--------------------- .note.nv.cuinfo           --------------------------
	.section	.note.nv.cuinfo,"",@"SHT_NOTE"
	.sectionflags	@"SHF_NOTE_NV_CUINFO"
        /*0018*/ 	.short	0x0002
        /*001a*/ 	.short	0x0064
        /*001c*/ 	.short	0x0082
	.zero		2


//--------------------- .nv.info                  --------------------------
	.section	.nv.info,"",@"SHT_CUDA_INFO"
	.align	4


	//----- nvinfo : EIATTR_REGCOUNT
	.align		4
        /*0000*/ 	.byte	0x04, 0x2f
        /*0002*/ 	.short	(.L_1 - .L_0)
	.align		4
.L_0:
        /*0004*/ 	.word	index@(_Z31sparse_matrix_dense_vector_multPfS_PiS0_S_i)
        /*0008*/ 	.word	0x00000020


	//----- nvinfo : EIATTR_FRAME_SIZE
	.align		4
.L_1:
        /*000c*/ 	.byte	0x04, 0x11
        /*000e*/ 	.short	(.L_3 - .L_2)
	.align		4
.L_2:
        /*0010*/ 	.word	index@(_Z31sparse_matrix_dense_vector_multPfS_PiS0_S_i)
        /*0014*/ 	.word	0x00000000


	//----- nvinfo : EIATTR_MIN_STACK_SIZE
	.align		4
.L_3:
        /*0018*/ 	.byte	0x04, 0x12
        /*001a*/ 	.short	(.L_5 - .L_4)
	.align		4
.L_4:
        /*001c*/ 	.word	index@(_Z31sparse_matrix_dense_vector_multPfS_PiS0_S_i)
        /*0020*/ 	.word	0x00000000
.L_5:


//--------------------- .nv.compat                --------------------------
	.section	.nv.compat,"",@"SHT_CUDA_COMPAT_INFO"
	.align	4
        /*0000*/ 	.byte	0x02, 0x09, 0x00, 0x00, 0x02, 0x02, 0x01, 0x00, 0x02, 0x05, 0x05, 0x00, 0x03, 0x07, 0x01, 0x01
        /*0010*/ 	.byte	0x02, 0x03, 0x00, 0x00, 0x02, 0x06, 0x01, 0x00, 0x04, 0x0b, 0x08, 0x00, 0x09, 0x00, 0x00, 0x00
        /*0020*/ 	.byte	0x00, 0x00, 0x00, 0x00


//--------------------- .nv.info._Z31sparse_matrix_dense_vector_multPfS_PiS0_S_i --------------------------
	.section	.nv.info._Z31sparse_matrix_dense_vector_multPfS_PiS0_S_i,"",@"SHT_CUDA_INFO"
	.sectionflags	@""
	.align	4


	//----- nvinfo : EIATTR_CUDA_API_VERSION
	.align		4
        /*0000*/ 	.byte	0x04, 0x37
        /*0002*/ 	.short	(.L_7 - .L_6)
.L_6:
        /*0004*/ 	.word	0x00000082


	//----- nvinfo : EIATTR_KPARAM_INFO
	.align		4
.L_7:
        /*0008*/ 	.byte	0x04, 0x17
        /*000a*/ 	.short	(.L_9 - .L_8)
.L_8:
        /*000c*/ 	.word	0x00000000
        /*0010*/ 	.short	0x0005
        /*0012*/ 	.short	0x0028
        /*0014*/ 	.byte	0x00, 0xf0, 0x11, 0x00


	//----- nvinfo : EIATTR_KPARAM_INFO
	.align		4
.L_9:
        /*0018*/ 	.byte	0x04, 0x17
        /*001a*/ 	.short	(.L_11 - .L_10)
.L_10:
        /*001c*/ 	.word	0x00000000
        /*0020*/ 	.short	0x0004
        /*0022*/ 	.short	0x0020
        /*0024*/ 	.byte	0x00, 0xf5, 0x21, 0x00


	//----- nvinfo : EIATTR_KPARAM_INFO
	.align		4
.L_11:
        /*0028*/ 	.byte	0x04, 0x17
        /*002a*/ 	.short	(.L_13 - .L_12)
.L_12:
        /*002c*/ 	.word	0x00000000
        /*0030*/ 	.short	0x0003
        /*0032*/ 	.short	0x0018
        /*0034*/ 	.byte	0x00, 0xf5, 0x21, 0x00


	//----- nvinfo : EIATTR_KPARAM_INFO
	.align		4
.L_13:
        /*0038*/ 	.byte	0x04, 0x17
        /*003a*/ 	.short	(.L_15 - .L_14)
.L_14:
        /*003c*/ 	.word	0x00000000
        /*0040*/ 	.short	0x0002
        /*0042*/ 	.short	0x0010
        /*0044*/ 	.byte	0x00, 0xf5, 0x21, 0x00


	//----- nvinfo : EIATTR_KPARAM_INFO
	.align		4
.L_15:
        /*0048*/ 	.byte	0x04, 0x17
        /*004a*/ 	.short	(.L_17 - .L_16)
.L_16:
        /*004c*/ 	.word	0x00000000
        /*0050*/ 	.short	0x0001
        /*0052*/ 	.short	0x0008
        /*0054*/ 	.byte	0x00, 0xf5, 0x21, 0x00


	//----- nvinfo : EIATTR_KPARAM_INFO
	.align		4
.L_17:
        /*0058*/ 	.byte	0x04, 0x17
        /*005a*/ 	.short	(.L_19 - .L_18)
.L_18:
        /*005c*/ 	.word	0x00000000
        /*0060*/ 	.short	0x0000
        /*0062*/ 	.short	0x0000
        /*0064*/ 	.byte	0x00, 0xf5, 0x21, 0x00


	//----- nvinfo : EIATTR_SPARSE_MMA_MASK
	.align		4
.L_19:
        /*0068*/ 	.byte	0x03, 0x50
        /*006a*/ 	.short	0x0000


	//----- nvinfo : EIATTR_MAXREG_COUNT
	.align		4
        /*006c*/ 	.byte	0x03, 0x1b
        /*006e*/ 	.short	0x00ff


	//----- nvinfo : EIATTR_MERCURY_ISA_VERSION
	.align		4
        /*0070*/ 	.byte	0x03, 0x5f
        /*0072*/ 	.short	0x0101


	//----- nvinfo : EIATTR_VRC_CTA_INIT_COUNT
	.align		4
        /*0074*/ 	.byte	0x02, 0x4a
	.zero		1
	.zero		1


	//----- nvinfo : EIATTR_EXIT_INSTR_OFFSETS
	.align		4
        /*0078*/ 	.byte	0x04, 0x1c
        /*007a*/ 	.short	(.L_21 - .L_20)


	//   ....[0]....
.L_20:
        /*007c*/ 	.word	0x00000360


	//   ....[1]....
        /*0080*/ 	.word	0x00000390


	//   ....[2]....
        /*0084*/ 	.word	0x000005d0


	//   ....[3]....
        /*0088*/ 	.word	0x00000990


	//----- nvinfo : EIATTR_CRS_STACK_SIZE
	.align		4
.L_21:
        /*008c*/ 	.byte	0x04, 0x1e
        /*008e*/ 	.short	(.L_23 - .L_22)
.L_22:
        /*0090*/ 	.word	0x00000000


	//----- nvinfo : EIATTR_CBANK_PARAM_SIZE
	.align		4
.L_23:
        /*0094*/ 	.byte	0x03, 0x19
        /*0096*/ 	.short	0x002c


	//----- nvinfo : EIATTR_PARAM_CBANK
	.align		4
        /*0098*/ 	.byte	0x04, 0x0a
        /*009a*/ 	.short	(.L_25 - .L_24)
	.align		4
.L_24:
        /*009c*/ 	.word	index@(.nv.constant0._Z31sparse_matrix_dense_vector_multPfS_PiS0_S_i)
        /*00a0*/ 	.short	0x0380
        /*00a2*/ 	.short	0x002c


	//----- nvinfo : EIATTR_SW_WAR
	.align		4
.L_25:
        /*00a4*/ 	.byte	0x04, 0x36
        /*00a6*/ 	.short	(.L_27 - .L_26)
.L_26:
        /*00a8*/ 	.word	0x00000008
.L_27:


//--------------------- .nv.callgraph             --------------------------
	.section	.nv.callgraph,"",@"SHT_CUDA_CALLGRAPH"
	.align	4
	.sectionentsize	8
	.align		4
        /*0000*/ 	.word	0x00000000
	.align		4
        /*0004*/ 	.word	0xffffffff
	.align		4
        /*0008*/ 	.word	0x00000000
	.align		4
        /*000c*/ 	.word	0xfffffffe
	.align		4
        /*0010*/ 	.word	0x00000000
	.align		4
        /*0014*/ 	.word	0xfffffffd
	.align		4
        /*0018*/ 	.word	0x00000000
	.align		4
        /*001c*/ 	.word	0xfffffffc


//--------------------- .text._Z31sparse_matrix_dense_vector_multPfS_PiS0_S_i --------------------------
	.section	.text._Z31sparse_matrix_dense_vector_multPfS_PiS0_S_i,"ax",@progbits
	.align	128
        .global         _Z31sparse_matrix_dense_vector_multPfS_PiS0_S_i
        .type           _Z31sparse_matrix_dense_vector_multPfS_PiS0_S_i,@function
        .size           _Z31sparse_matrix_dense_vector_multPfS_PiS0_S_i,(.L_x_6 - _Z31sparse_matrix_dense_vector_multPfS_PiS0_S_i)
        .other          _Z31sparse_matrix_dense_vector_multPfS_PiS0_S_i,@"STO_CUDA_ENTRY STV_DEFAULT"
_Z31sparse_matrix_dense_vector_multPfS_PiS0_S_i:
.text._Z31sparse_matrix_dense_vector_multPfS_PiS0_S_i:
[----:B------:R-:W-:Y:S01]  /*0000*/  LDC R1, c[0x0][0x37c] ;  /* 0x0000df00ff017b82 */ /* 0x000fe20000000800 */
[----:B------:R-:W0:Y:S07]  /*0010*/  S2R R3, SR_TID.X ;  /* 0x0000000000037919 */ /* 0x000e2e0000002100 */
[----:B------:R-:W0:Y:S08]  /*0020*/  S2UR UR4, SR_CTAID.X ;  /* 0x00000000000479c3 */ /* 0x000e300000002500 */
[----:B------:R-:W0:Y:S08]  /*0030*/  LDC R0, c[0x0][0x360] ;  /* 0x0000d800ff007b82 */ /* 0x000e300000000800 */
[----:B------:R-:W1:Y:S01]  /*0040*/  LDC R8, c[0x0][0x3a8] ;  /* 0x0000ea00ff087b82 */ /* 0x000e620000000800 */
[----:B0-----:R-:W-:Y:S01]  /*0050*/  IMAD R0, R0, UR4, R3 ;  /* 0x0000000400007c24 */ /* 0x001fe2000f8e0203 */
[----:B------:R-:W0:Y:S04]  /*0060*/  LDCU.64 UR4, c[0x0][0x358] ;  /* 0x00006b00ff0477ac */ /* 0x000e280008000a00 */
[----:B------:R-:W-:-:S04]  /*0070*/  SHF.L.U32 R9, R0, 0x2, RZ ;  /* 0x0000000200097819 */ /* 0x000fc800000006ff */
[----:B-1----:R-:W-:-:S13]  /*0080*/  ISETP.GE.AND P0, PT, R9, R8, PT ;  /* 0x000000080900720c */ /* 0x002fda0003f06270 */
[----:B0-----:R-:W-:Y:S05]  /*0090*/  @P0 BRA `(.L_x_0) ;  /* 0x0000000000b40947 */ /* 0x001fea0003800000 */
[----:B------:R-:W0:Y:S08]  /*00a0*/  LDC.64 R12, c[0x0][0x398] ;  /* 0x0000e600ff0c7b82 */ /* 0x000e300000000a00 */
[----:B------:R-:W1:Y:S08]  /*00b0*/  LDC.64 R4, c[0x0][0x390] ;  /* 0x0000e400ff047b82 */ /* 0x000e700000000a00 */
[----:B------:R-:W2:Y:S01]  /*00c0*/  LDC.64 R10, c[0x0][0x388] ;  /* 0x0000e200ff0a7b82 */ /* 0x000ea20000000a00 */
[----:B0-----:R-:W-:-:S07]  /*00d0*/  IMAD.WIDE R12, R9, 0x4, R12 ;  /* 0x00000004090c7825 */ /* 0x001fce00078e020c */
[----:B------:R-:W0:Y:S01]  /*00e0*/  LDC.64 R6, c[0x0][0x3a0] ;  /* 0x0000e800ff067b82 */ /* 0x000e220000000a00 */
[----:B------:R-:W2:Y:S01]  /*00f0*/  LDG.E R15, desc[UR4][R12.64+-0x10] ;  /* 0xfffff0040c0f7981 */ /* 0x000ea2000c1e1900 */
[----:B-1----:R-:W-:-:S06]  /*0100*/  IMAD.WIDE R4, R9, 0x4, R4 ;  /* 0x0000000409047825 */ /* 0x002fcc00078e0204 */
[----:B------:R-:W1:Y:S01]  /*0110*/  LDC.64 R2, c[0x0][0x380] ;  /* 0x0000e000ff027b82 */ /* 0x000e620000000a00 */
[----:B------:R-:W3:Y:S04]  /*0120*/  LDG.E R19, desc[UR4][R12.64+-0xc] ;  /* 0xfffff4040c137981 */ /* 0x000ee8000c1e1900 */
[----:B------:R-:W1:Y:S04]  /*0130*/  LDG.E R17, desc[UR4][R4.64+-0x10] ;  /* 0xfffff00404117981 */ /* 0x000e68000c1e1900 */
[----:B------:R-:W4:Y:S04]  /*0140*/  LDG.E R21, desc[UR4][R12.64+-0x8] ;  /* 0xfffff8040c157981 */ /* 0x000f28000c1e1900 */
[----:B------:R-:W5:Y:S01]  /*0150*/  LDG.E R25, desc[UR4][R12.64+-0x4] ;  /* 0xfffffc040c197981 */ /* 0x000f62000c1e1900 */
[----:B0-----:R-:W-:-:S03]  /*0160*/  IMAD.WIDE R6, R9, 0x4, R6 ;  /* 0x0000000409067825 */ /* 0x001fc600078e0206 */
[----:B------:R-:W5:Y:S04]  /*0170*/  LDG.E R23, desc[UR4][R4.64+-0xc] ;  /* 0xfffff40404177981 */ /* 0x000f68000c1e1900 */
[----:B------:R-:W5:Y:S04]  /*0180*/  LDG.E R22, desc[UR4][R6.64+-0x10] ;  /* 0xfffff00406167981 */ /* 0x000f68000c1e1900 */
[----:B------:R-:W5:Y:S01]  /*0190*/  LDG.E R13, desc[UR4][R4.64+-0x8] ;  /* 0xfffff804040d7981 */ /* 0x000f62000c1e1900 */
[----:B--2---:R-:W-:-:S06]  /*01a0*/  IMAD.WIDE R14, R15, 0x4, R10 ;  /* 0x000000040f0e7825 */ /* 0x004fcc00078e020a */
[----:B------:R-:W2:Y:S01]  /*01b0*/  LDG.E R15, desc[UR4][R14.64] ;  /* 0x000000040e0f7981 */ /* 0x000ea2000c1e1900 */
[----:B-1----:R-:W-:-:S05]  /*01c0*/  IMAD.WIDE R8, R17, 0x4, R2 ;  /* 0x0000000411087825 */ /* 0x002fca00078e0202 */
[----:B------:R-:W2:Y:S01]  /*01d0*/  LDG.E R27, desc[UR4][R8.64] ;  /* 0x00000004081b7981 */ /* 0x000ea2000c1e1900 */
[----:B---3--:R-:W-:-:S03]  /*01e0*/  IMAD.WIDE R16, R19, 0x4, R10 ;  /* 0x0000000413107825 */ /* 0x008fc600078e020a */
[----:B------:R-:W3:Y:S01]  /*01f0*/  LDG.E R14, desc[UR4][R6.64+-0xc] ;  /* 0xfffff404060e7981 */ /* 0x000ee2000c1e1900 */
[----:B----4-:R-:W-:-:S03]  /*0200*/  IMAD.WIDE R18, R21, 0x4, R10 ;  /* 0x0000000415127825 */ /* 0x010fc600078e020a */
[----:B------:R-:W3:Y:S01]  /*0210*/  LDG.E R17, desc[UR4][R16.64] ;  /* 0x0000000410117981 */ /* 0x000ee2000c1e1900 */
[----:B-----5:R-:W-:-:S03]  /*0220*/  IMAD.WIDE R20, R25, 0x4, R10 ;  /* 0x0000000419147825 */ /* 0x020fc600078e020a */
[----:B------:R-:W4:Y:S01]  /*0230*/  LDG.E R12, desc[UR4][R18.64] ;  /* 0x00000004120c7981 */ /* 0x000f22000c1e1900 */
[----:B------:R-:W-:-:S03]  /*0240*/  IMAD.WIDE R10, R23, 0x4, R2 ;  /* 0x00000004170a7825 */ /* 0x000fc600078e0202 */
[----:B------:R-:W5:Y:S04]  /*0250*/  LDG.E R0, desc[UR4][R20.64] ;  /* 0x0000000414007981 */ /* 0x000f68000c1e1900 */
[----:B------:R-:W4:Y:S04]  /*0260*/  LDG.E R25, desc[UR4][R4.64+-0x4] ;  /* 0xfffffc0404197981 */ /* 0x000f28000c1e1900 */
[----:B------:R-:W5:Y:S01]  /*0270*/  LDG.E R23, desc[UR4][R6.64+-0x8] ;  /* 0xfffff80406177981 */ /* 0x000f62000c1e1900 */
[----:B--2---:R-:W-:-:S03]  /*0280*/  FFMA R29, R22, R15, R27 ;  /* 0x0000000f161d7223 */ /* 0x004fc6000000001b */
[----:B------:R-:W2:Y:S04]  /*0290*/  LDG.E R27, desc[UR4][R6.64+-0x4] ;  /* 0xfffffc04061b7981 */ /* 0x000ea8000c1e1900 */
[----:B------:R-:W-:Y:S04]  /*02a0*/  STG.E desc[UR4][R8.64], R29 ;  /* 0x0000001d08007986 */ /* 0x000fe8000c101904 */
[----:B------:R-:W3:Y:S02]  /*02b0*/  LDG.E R15, desc[UR4][R10.64] ;  /* 0x000000040a0f7981 */ /* 0x000ee4000c1e1900 */
[----:B---3--:R-:W-:Y:S01]  /*02c0*/  FFMA R17, R14, R17, R15 ;  /* 0x000000110e117223 */ /* 0x008fe2000000000f */
[----:B------:R-:W-:-:S04]  /*02d0*/  IMAD.WIDE R14, R13, 0x4, R2 ;  /* 0x000000040d0e7825 */ /* 0x000fc800078e0202 */
[----:B------:R-:W-:Y:S04]  /*02e0*/  STG.E desc[UR4][R10.64], R17 ;  /* 0x000000110a007986 */ /* 0x000fe8000c101904 */
[----:B------:R-:W5:Y:S01]  /*02f0*/  LDG.E R4, desc[UR4][R14.64] ;  /* 0x000000040e047981 */ /* 0x000f62000c1e1900 */
[----:B----4-:R-:W-:-:S04]  /*0300*/  IMAD.WIDE R2, R25, 0x4, R2 ;  /* 0x0000000419027825 */ /* 0x010fc800078e0202 */
[----:B-----5:R-:W-:-:S05]  /*0310*/  FFMA R23, R23, R12, R4 ;  /* 0x0000000c17177223 */ /* 0x020fca0000000004 */
[----:B------:R-:W-:Y:S04]  /*0320*/  STG.E desc[UR4][R14.64], R23 ;  /* 0x000000170e007986 */ /* 0x000fe8000c101904 */
[----:B------:R-:W2:Y:S02]  /*0330*/  LDG.E R4, desc[UR4][R2.64] ;  /* 0x0000000402047981 */ /* 0x000ea4000c1e1900 */
[----:B--2---:R-:W-:-:S05]  /*0340*/  FFMA R27, R27, R0, R4 ;  /* 0x000000001b1b7223 */ /* 0x004fca0000000004 */
[----:B------:R-:W-:Y:S01]  /*0350*/  STG.E desc[UR4][R2.64], R27 ;  /* 0x0000001b02007986 */ /* 0x000fe2000c101904 */
[----:B------:R-:W-:Y:S05]  /*0360*/  EXIT ;  /* 0x000000000000794d */ /* 0x000fea0003800000 */
.L_x_0:
[----:B------:R-:W-:-:S04]  /*0370*/  IADD3 R0, PT, PT, R9, -R8, RZ ;  /* 0x8000000809007210 */ /* 0x000fc80007ffe0ff */
[----:B------:R-:W-:-:S13]  /*0380*/  ISETP.NE.AND P0, PT, R0, RZ, PT ;  /* 0x000000ff0000720c */ /* 0x000fda0003f05270 */
[----:B------:R-:W-:Y:S05]  /*0390*/  @!P0 EXIT ;  /* 0x000000000000894d */ /* 0x000fea0003800000 */
[----:B------:R-:W-:Y:S01]  /*03a0*/  LOP3.LUT P1, R14, R0, 0x3, RZ, 0xc0, !PT ;  /* 0x00000003000e7812 */ /* 0x000fe2000782c0ff */
[----:B------:R-:W-:Y:S01]  /*03b0*/  BSSY.RECONVERGENT B0, `(.L_x_1) ;  /* 0x0000021000007945 */ /* 0x000fe20003800200 */
[----:B------:R-:W-:-:S04]  /*03c0*/  IADD3 R9, PT, PT, -R9, R8, RZ ;  /* 0x0000000809097210 */ /* 0x000fc80007ffe1ff */
[----:B------:R-:W-:-:S07]  /*03d0*/  ISETP.GT.U32.AND P0, PT, R9, -0x4, PT ;  /* 0xfffffffc0900780c */ /* 0x000fce0003f04070 */
[----:B------:R-:W-:Y:S06]  /*03e0*/  @!P1 BRA `(.L_x_2) ;  /* 0x0000000000749947 */ /* 0x000fec0003800000 */
[----:B------:R-:W0:Y:S01]  /*03f0*/  LDC.64 R6, c[0x0][0x3a0] ;  /* 0x0000e800ff067b82 */ /* 0x000e220000000a00 */
[----:B------:R-:W-:-:S07]  /*0400*/  IADD3 R9, PT, PT, -R14, RZ, RZ ;  /* 0x000000ff0e097210 */ /* 0x000fce0007ffe1ff */
[----:B------:R-:W1:Y:S08]  /*0410*/  LDC.64 R10, c[0x0][0x398] ;  /* 0x0000e600ff0a7b82 */ /* 0x000e700000000a00 */
[----:B------:R-:W2:Y:S08]  /*0420*/  LDC.64 R12, c[0x0][0x390] ;  /* 0x0000e400ff0c7b82 */ /* 0x000eb00000000a00 */
[----:B------:R-:W3:Y:S01]  /*0430*/  LDC.64 R4, c[0x0][0x380] ;  /* 0x0000e000ff047b82 */ /* 0x000ee20000000a00 */
[----:B0-----:R-:W-:-:S07]  /*0440*/  IMAD.WIDE R6, R8, 0x4, R6 ;  /* 0x0000000408067825 */ /* 0x001fce00078e0206 */
[----:B------:R-:W0:Y:S01]  /*0450*/  LDC.64 R2, c[0x0][0x388] ;  /* 0x0000e200ff027b82 */ /* 0x000e220000000a00 */
[----:B-1----:R-:W-:-:S04]  /*0460*/  IMAD.WIDE R10, R8, 0x4, R10 ;  /* 0x00000004080a7825 */ /* 0x002fc800078e020a */
[----:B--2---:R-:W-:-:S07]  /*0470*/  IMAD.WIDE R12, R8, 0x4, R12 ;  /* 0x00000004080c7825 */ /* 0x004fce00078e020c */
.L_x_3:
[----:B-1----:R-:W-:-:S03]  /*0480*/  IMAD.WIDE R14, R0, 0x4, RZ ;  /* 0x00000004000e7825 */ /* 0x002fc600078e02ff */
[-C--:B------:R-:W-:Y:S02]  /*0490*/  IADD3 R20, P1, PT, R10, -R14.reuse, RZ ;  /* 0x8000000e0a147210 */ /* 0x080fe40007f3e0ff */
[----:B------:R-:W-:Y:S02]  /*04a0*/  IADD3 R18, P2, PT, R12, -R14, RZ ;  /* 0x8000000e0c127210 */ /* 0x000fe40007f5e0ff */
[-C--:B------:R-:W-:Y:S02]  /*04b0*/  IADD3.X R21, PT, PT, R11, ~R15.reuse, RZ, P1, !PT ;  /* 0x8000000f0b157210 */ /* 0x080fe40000ffe4ff */
[----:B------:R-:W-:-:S03]  /*04c0*/  IADD3.X R19, PT, PT, R13, ~R15, RZ, P2, !PT ;  /* 0x8000000f0d137210 */ /* 0x000fc600017fe4ff */
[----:B------:R-:W0:Y:S04]  /*04d0*/  LDG.E R17, desc[UR4][R20.64] ;  /* 0x0000000414117981 */ /* 0x000e28000c1e1900 */
[----:B------:R-:W3:Y:S01]  /*04e0*/  LDG.E R19, desc[UR4][R18.64] ;  /* 0x0000000412137981 */ /* 0x000ee2000c1e1900 */
[----:B------:R-:W-:-:S04]  /*04f0*/  IADD3 R22, P1, PT, R6, -R14, RZ ;  /* 0x8000000e06167210 */ /* 0x000fc80007f3e0ff */
[----:B------:R-:W-:-:S05]  /*0500*/  IADD3.X R23, PT, PT, R7, ~R15, RZ, P1, !PT ;  /* 0x8000000f07177210 */ /* 0x000fca0000ffe4ff */
[----:B------:R-:W2:Y:S01]  /*0510*/  LDG.E R22, desc[UR4][R22.64] ;  /* 0x0000000416167981 */ /* 0x000ea2000c1e1900 */
[----:B0-----:R-:W-:-:S04]  /*0520*/  IMAD.WIDE R16, R17, 0x4, R2 ;  /* 0x0000000411107825 */ /* 0x001fc800078e0202 */
[----:B---3--:R-:W-:Y:S02]  /*0530*/  IMAD.WIDE R14, R19, 0x4, R4 ;  /* 0x00000004130e7825 */ /* 0x008fe400078e0204 */
[----:B------:R-:W2:Y:S04]  /*0540*/  LDG.E R17, desc[UR4][R16.64] ;  /* 0x0000000410117981 */ /* 0x000ea8000c1e1900 */
[----:B------:R-:W2:Y:S01]  /*0550*/  LDG.E R25, desc[UR4][R14.64] ;  /* 0x000000040e197981 */ /* 0x000ea2000c1e1900 */
[----:B------:R-:W-:-:S04]  /*0560*/  IADD3 R9, PT, PT, R9, 0x1, RZ ;  /* 0x0000000109097810 */ /* 0x000fc80007ffe0ff */
[----:B------:R-:W-:Y:S02]  /*0570*/  ISETP.NE.AND P1, PT, R9, RZ, PT ;  /* 0x000000ff0900720c */ /* 0x000fe40003f25270 */
[----:B------:R-:W-:Y:S01]  /*0580*/  IADD3 R0, PT, PT, R0, -0x1, RZ ;  /* 0xffffffff00007810 */ /* 0x000fe20007ffe0ff */
[----:B--2---:R-:W-:-:S05]  /*0590*/  FFMA R25, R22, R17, R25 ;  /* 0x0000001116197223 */ /* 0x004fca0000000019 */
[----:B------:R1:W-:Y:S05]  /*05a0*/  STG.E desc[UR4][R14.64], R25 ;  /* 0x000000190e007986 */ /* 0x0003ea000c101904 */
[----:B------:R-:W-:Y:S05]  /*05b0*/  @P1 BRA `(.L_x_3) ;  /* 0xfffffffc00b01947 */ /* 0x000fea000383ffff */
.L_x_2:
[----:B------:R-:W-:Y:S05]  /*05c0*/  BSYNC.RECONVERGENT B0 ;  /* 0x0000000000007941 */ /* 0x000fea0003800200 */
.L_x_1:
[----:B------:R-:W-:Y:S05]  /*05d0*/  @P0 EXIT ;  /* 0x000000000000094d */ /* 0x000fea0003800000 */
[----:B------:R-:W0:Y:S01]  /*05e0*/  LDCU.128 UR8, c[0x0][0x390] ;  /* 0x00007200ff0877ac */ /* 0x000e220008000c00 */
[----:B------:R-:W-:Y:S01]  /*05f0*/  HFMA2 R2, -RZ, RZ, 0, 4.76837158203125e-07 ;  /* 0x00000008ff027431 */ /* 0x000fe200000001ff */
[----:B------:R-:W-:Y:S01]  /*0600*/  MOV R3, 0x0 ;  /* 0x0000000000037802 */ /* 0x000fe20000000f00 */
[----:B------:R-:W2:Y:S03]  /*0610*/  LDCU.64 UR6, c[0x0][0x3a0] ;  /* 0x00007400ff0677ac */ /* 0x000ea60008000a00 */
[----:B------:R-:W-:-:S03]  /*0620*/  IMAD.WIDE R8, R8, 0x4, R2 ;  /* 0x0000000408087825 */ /* 0x000fc600078e0202 */
[C---:B0-----:R-:W-:Y:S02]  /*0630*/  IADD3 R16, P0, PT, R8.reuse, UR8, RZ ;  /* 0x0000000808107c10 */ /* 0x041fe4000ff1e0ff */
[C---:B-1----:R-:W-:Y:S02]  /*0640*/  IADD3 R15, P1, PT, R8.reuse, UR10, RZ ;  /* 0x0000000a080f7c10 */ /* 0x042fe4000ff3e0ff */
[----:B--2---:R-:W-:Y:S02]  /*0650*/  IADD3 R14, P2, PT, R8, UR6, RZ ;  /* 0x00000006080e7c10 */ /* 0x004fe4000ff5e0ff */
[C---:B------:R-:W-:Y:S02]  /*0660*/  IADD3.X R13, PT, PT, R9.reuse, UR9, RZ, P0, !PT ;  /* 0x00000009090d7c10 */ /* 0x040fe400087fe4ff */
[C---:B------:R-:W-:Y:S02]  /*0670*/  IADD3.X R12, PT, PT, R9.reuse, UR11, RZ, P1, !PT ;  /* 0x0000000b090c7c10 */ /* 0x040fe40008ffe4ff */
[----:B------:R-:W-:-:S07]  /*0680*/  IADD3.X R17, PT, PT, R9, UR7, RZ, P2, !PT ;  /* 0x0000000709117c10 */ /* 0x000fce00097fe4ff */
.L_x_4:
[----:B------:R-:W-:Y:S01]  /*0690*/  IMAD.WIDE R2, R0, 0x4, RZ ;  /* 0x0000000400027825 */ /* 0x000fe200078e02ff */
[----:B------:R-:W0:Y:S02]  /*06a0*/  LDC.64 R6, c[0x0][0x388] ;  /* 0x0000e200ff067b82 */ /* 0x000e240000000a00 */
[C---:B------:R-:W-:Y:S02]  /*06b0*/  IADD3 R10, P1, PT, -R2.reuse, R15, RZ ;  /* 0x0000000f020a7210 */ /* 0x040fe40007f3e1ff */
[----:B------:R-:W-:Y:S02]  /*06c0*/  IADD3 R8, P0, PT, -R2, R16, RZ ;  /* 0x0000001002087210 */ /* 0x000fe40007f1e1ff */
[C---:B------:R-:W-:Y:S02]  /*06d0*/  IADD3.X R11, PT, PT, ~R3.reuse, R12, RZ, P1, !PT ;  /* 0x0000000c030b7210 */ /* 0x040fe40000ffe5ff */
[----:B-1----:R-:W1:Y:S01]  /*06e0*/  LDC.64 R4, c[0x0][0x380] ;  /* 0x0000e000ff047b82 */ /* 0x002e620000000a00 */
[----:B------:R-:W-:-:S02]  /*06f0*/  IADD3.X R9, PT, PT, ~R3, R13, RZ, P0, !PT ;  /* 0x0000000d03097210 */ /* 0x000fc400007fe5ff */
[----:B------:R-:W0:Y:S04]  /*0700*/  LDG.E R19, desc[UR4][R10.64+-0x8] ;  /* 0xfffff8040a137981 */ /* 0x000e28000c1e1900 */
[----:B------:R-:W1:Y:S01]  /*0710*/  LDG.E R21, desc[UR4][R8.64+-0x8] ;  /* 0xfffff80408157981 */ /* 0x000e62000c1e1900 */
[----:B------:R-:W-:-:S04]  /*0720*/  IADD3 R2, P0, PT, -R2, R14, RZ ;  /* 0x0000000e02027210 */ /* 0x000fc80007f1e1ff */
[----:B------:R-:W-:-:S05]  /*0730*/  IADD3.X R3, PT, PT, ~R3, R17, RZ, P0, !PT ;  /* 0x0000001103037210 */ /* 0x000fca00007fe5ff */
[----:B------:R-:W2:Y:S01]  /*0740*/  LDG.E R22, desc[UR4][R2.64+-0x8] ;  /* 0xfffff80402167981 */ /* 0x000ea2000c1e1900 */
[----:B0-----:R-:W-:-:S04]  /*0750*/  IMAD.WIDE R18, R19, 0x4, R6 ;  /* 0x0000000413127825 */ /* 0x001fc800078e0206 */
[----:B-1----:R-:W-:Y:S02]  /*0760*/  IMAD.WIDE R20, R21, 0x4, R4 ;  /* 0x0000000415147825 */ /* 0x002fe400078e0204 */
[----:B------:R-:W2:Y:S04]  /*0770*/  LDG.E R19, desc[UR4][R18.64] ;  /* 0x0000000412137981 */ /* 0x000ea8000c1e1900 */
[----:B------:R-:W2:Y:S02]  /*0780*/  LDG.E R23, desc[UR4][R20.64] ;  /* 0x0000000414177981 */ /* 0x000ea4000c1e1900 */
[----:B--2---:R-:W-:-:S05]  /*0790*/  FFMA R27, R22, R19, R23 ;  /* 0x00000013161b7223 */ /* 0x004fca0000000017 */
[----:B------:R0:W-:Y:S04]  /*07a0*/  STG.E desc[UR4][R20.64], R27 ;  /* 0x0000001b14007986 */ /* 0x0001e8000c101904 */
[----:B------:R-:W2:Y:S04]  /*07b0*/  LDG.E R23, desc[UR4][R10.64+-0x4] ;  /* 0xfffffc040a177981 */ /* 0x000ea8000c1e1900 */
[----:B------:R-:W3:Y:S04]  /*07c0*/  LDG.E R25, desc[UR4][R8.64+-0x4] ;  /* 0xfffffc0408197981 */ /* 0x000ee8000c1e1900 */
[----:B------:R-:W4:Y:S01]  /*07d0*/  LDG.E R26, desc[UR4][R2.64+-0x4] ;  /* 0xfffffc04021a7981 */ /* 0x000f22000c1e1900 */
[----:B--2---:R-:W-:-:S04]  /*07e0*/  IMAD.WIDE R22, R23, 0x4, R6 ;  /* 0x0000000417167825 */ /* 0x004fc800078e0206 */
[----:B---3--:R-:W-:Y:S02]  /*07f0*/  IMAD.WIDE R24, R25, 0x4, R4 ;  /* 0x0000000419187825 */ /* 0x008fe400078e0204 */
[----:B------:R-:W4:Y:S04]  /*0800*/  LDG.E R23, desc[UR4][R22.64] ;  /* 0x0000000416177981 */ /* 0x000f28000c1e1900 */
[----:B------:R-:W4:Y:S02]  /*0810*/  LDG.E R29, desc[UR4][R24.64] ;  /* 0x00000004181d7981 */ /* 0x000f24000c1e1900 */
[----:B----4-:R-:W-:-:S05]  /*0820*/  FFMA R29, R26, R23, R29 ;  /* 0x000000171a1d7223 */ /* 0x010fca000000001d */
[----:B------:R1:W-:Y:S04]  /*0830*/  STG.E desc[UR4][R24.64], R29 ;  /* 0x0000001d18007986 */ /* 0x0003e8000c101904 */
[----:B------:R-:W2:Y:S04]  /*0840*/  LDG.E R19, desc[UR4][R10.64] ;  /* 0x000000040a137981 */ /* 0x000ea8000c1e1900 */
[----:B0-----:R-:W3:Y:S04]  /*0850*/  LDG.E R21, desc[UR4][R8.64] ;  /* 0x0000000408157981 */ /* 0x001ee8000c1e1900 */
        /* <DEDUP_REMOVED lines=8> */
[----:B------:R-:W3:Y:S01]  /*08e0*/  LDG.E R23, desc[UR4][R8.64+0x4] ;  /* 0x0000040408177981 */ /* 0x000ee2000c1e1900 */
[----:B--2---:R-:W-:-:S03]  /*08f0*/  IMAD.WIDE R6, R22, 0x4, R6 ;  /* 0x0000000416067825 */ /* 0x004fc600078e0206 */
[----:B------:R-:W2:Y:S01]  /*0900*/  LDG.E R22, desc[UR4][R2.64+0x4] ;  /* 0x0000040402167981 */ /* 0x000ea2000c1e1900 */
[----:B---3--:R-:W-:-:S03]  /*0910*/  IMAD.WIDE R4, R23, 0x4, R4 ;  /* 0x0000000417047825 */ /* 0x008fc600078e0204 */
[----:B------:R-:W2:Y:S04]  /*0920*/  LDG.E R7, desc[UR4][R6.64] ;  /* 0x0000000406077981 */ /* 0x000ea8000c1e1900 */
[----:B------:R-:W2:Y:S01]  /*0930*/  LDG.E R23, desc[UR4][R4.64] ;  /* 0x0000000404177981 */ /* 0x000ea2000c1e1900 */
[----:B------:R-:W-:-:S04]  /*0940*/  IADD3 R0, PT, PT, R0, -0x4, RZ ;  /* 0xfffffffc00007810 */ /* 0x000fc80007ffe0ff */
[----:B------:R-:W-:Y:S01]  /*0950*/  ISETP.NE.AND P0, PT, R0, RZ, PT ;  /* 0x000000ff0000720c */ /* 0x000fe20003f05270 */
[----:B--2---:R-:W-:-:S05]  /*0960*/  FFMA R23, R22, R7, R23 ;  /* 0x0000000716177223 */ /* 0x004fca0000000017 */
[----:B------:R1:W-:Y:S07]  /*0970*/  STG.E desc[UR4][R4.64], R23 ;  /* 0x0000001704007986 */ /* 0x0003ee000c101904 */
[----:B------:R-:W-:Y:S05]  /*0980*/  @P0 BRA `(.L_x_4) ;  /* 0xfffffffc00400947 */ /* 0x000fea000383ffff */
[----:B------:R-:W-:Y:S05]  /*0990*/  EXIT ;  /* 0x000000000000794d */ /* 0x000fea0003800000 */
.L_x_5:
[----:B------:R-:W-:-:S00]  /*09a0*/  BRA `(.L_x_5) ;  /* 0xfffffffc00fc7947 */ /* 0x000fc0000383ffff */
[----:B------:R-:W-:-:S00]  /*09b0*/  NOP ;  /* 0x0000000000007918 */ /* 0x000fc00000000000 */
        /* <DEDUP_REMOVED lines=12> */
.L_x_6:


//--------------------- .nv.shared.reserved.0     --------------------------
	.section	.nv.shared.reserved.0,"aw",@nobits
	.weak		__nv_reservedSMEM_offset_0_alias
	.size		__nv_reservedSMEM_offset_0_alias, 0, 64
	.other		__nv_reservedSMEM_offset_0_alias,@"STO_CUDA_RESERVED_SHARED STV_DEFAULT"
__nv_reservedSMEM_offset_0_alias:
	.zero		0
	.zero		64


//--------------------- .nv.constant0._Z31sparse_matrix_dense_vector_multPfS_PiS0_S_i --------------------------
	.section	.nv.constant0._Z31sparse_matrix_dense_vector_multPfS_PiS0_S_i,"a",@progbits
	.sectionflags	@""
	.align	4
.nv.constant0._Z31sparse_matrix_dense_vector_multPfS_PiS0_S_i:
	.zero		940


//--------------------- SYMBOLS --------------------------

	.type		.nv.reservedSmem.offset0,@object
	.size		.nv.reservedSmem.offset0,0x4
